//
// Generated by NVIDIA NVVM Compiler
//
// Compiler Build ID: CL-36424714
// Cuda compilation tools, release 13.0, V13.0.88
// Based on NVVM 20.0.0
//

.version 9.0
.target sm_100
.address_size 64

	// .globl	_Z10cudakernelPdS_m

.visible .entry _Z10cudakernelPdS_m(
	.param .u64 .ptr .align 1 _Z10cudakernelPdS_m_param_0,
	.param .u64 .ptr .align 1 _Z10cudakernelPdS_m_param_1,
	.param .u64 _Z10cudakernelPdS_m_param_2
)
{
	.reg .pred 	%p<3>;
	.reg .b32 	%r<7>;
	.reg .b64 	%rd<14>;
	.reg .b64 	%fd<3>;

	ld.param.u64 	%rd7, [_Z10cudakernelPdS_m_param_0];
	ld.param.u64 	%rd8, [_Z10cudakernelPdS_m_param_1];
	ld.param.u64 	%rd9, [_Z10cudakernelPdS_m_param_2];
	mov.u32 	%r2, %ctaid.x;
	mov.u32 	%r3, %ntid.x;
	mov.u32 	%r4, %tid.x;
	mad.lo.s32 	%r5, %r2, %r3, %r4;
	cvt.u64.u32 	%rd13, %r5;
	mov.u32 	%r6, %nctaid.x;
	mul.lo.s32 	%r1, %r6, %r3;
	setp.le.u64 	%p1, %rd9, %rd13;
	@%p1 bra 	$L__BB0_3;
	cvt.u64.u32 	%rd2, %r1;
	cvta.to.global.u64 	%rd3, %rd7;
	cvta.to.global.u64 	%rd4, %rd8;
$L__BB0_2:
	shl.b64 	%rd10, %rd13, 3;
	add.s64 	%rd11, %rd3, %rd10;
	ld.global.f64 	%fd1, [%rd11];
	add.f64 	%fd2, %fd1, 0d3FF0000000000000;
	add.s64 	%rd12, %rd4, %rd10;
	st.global.f64 	[%rd12], %fd2;
	add.s64 	%rd13, %rd13, %rd2;
	setp.lt.u64 	%p2, %rd13, %rd9;
	@%p2 bra 	$L__BB0_2;
$L__BB0_3:
	ret;

}
	// .globl	_Z16cudakernelwarmupPdS_m
.visible .entry _Z16cudakernelwarmupPdS_m(
	.param .u64 .ptr .align 1 _Z16cudakernelwarmupPdS_m_param_0,
	.param .u64 .ptr .align 1 _Z16cudakernelwarmupPdS_m_param_1,
	.param .u64 _Z16cudakernelwarmupPdS_m_param_2
)
{
	.reg .pred 	%p<3>;
	.reg .b32 	%r<7>;
	.reg .b64 	%rd<12>;

	ld.param.u64 	%rd6, [_Z16cudakernelwarmupPdS_m_param_1];
	ld.param.u64 	%rd7, [_Z16cudakernelwarmupPdS_m_param_2];
	mov.u32 	%r2, %ctaid.x;
	mov.u32 	%r3, %ntid.x;
	mov.u32 	%r4, %tid.x;
	mad.lo.s32 	%r5, %r2, %r3, %r4;
	cvt.u64.u32 	%rd11, %r5;
	mov.u32 	%r6, %nctaid.x;
	mul.lo.s32 	%r1, %r6, %r3;
	setp.le.u64 	%p1, %rd7, %rd11;
	@%p1 bra 	$L__BB1_3;
	cvt.u64.u32 	%rd2, %r1;
	cvta.to.global.u64 	%rd3, %rd6;
$L__BB1_2:
	shl.b64 	%rd8, %rd11, 3;
	add.s64 	%rd9, %rd3, %rd8;
	mov.b64 	%rd10, 4607182418800017408;
	st.global.u64 	[%rd9], %rd10;
	add.s64 	%rd11, %rd11, %rd2;
	setp.lt.u64 	%p2, %rd11, %rd7;
	@%p2 bra 	$L__BB1_2;
$L__BB1_3:
	ret;

}


// ===== COMPILED SASS (sm_100) =====

	.target	sm_100

	.elftype	@"ET_EXEC"


//--------------------- .note.nv.tkinfo           --------------------------
	.section	.note.nv.tkinfo,"",@"SHT_NOTE"
	.sectionflags	@"SHF_NOTE_NV_TKINFO"
	.tkinfo
        /*0018*/ 	.word	0x00000002
        /*0030*/ 	.string	""
        /*0030*/ 	.string	"ptxas"
        /*0030*/ 	.string	"Cuda compilation tools, release 13.0, V13.0.88"
        /*0030*/ 	.string	"Build cuda_13.0.r13.0/compiler.36424714_0"
        /*0030*/ 	.string	"-arch sm_100 -m 64 "



//--------------------- .note.nv.cuinfo           --------------------------
	.section	.note.nv.cuinfo,"",@"SHT_NOTE"
	.sectionflags	@"SHF_NOTE_NV_CUINFO"
        /*0018*/ 	.short	0x0002
        /*001a*/ 	.short	0x0064
        /*001c*/ 	.short	0x0082
	.zero		2


//--------------------- .nv.info                  --------------------------
	.section	.nv.info,"",@"SHT_CUDA_INFO"
	.align	4


	//----- nvinfo : EIATTR_REGCOUNT
	.align		4
        /*0000*/ 	.byte	0x04, 0x2f
        /*0002*/ 	.short	(.L_1 - .L_0)
	.align		4
.L_0:
        /*0004*/ 	.word	index@(_Z10cudakernelPdS_m)
        /*0008*/ 	.word	0x0000000c


	//----- nvinfo : EIATTR_FRAME_SIZE
	.align		4
.L_1:
        /*000c*/ 	.byte	0x04, 0x11
        /*000e*/ 	.short	(.L_3 - .L_2)
	.align		4
.L_2:
        /*0010*/ 	.word	index@(_Z10cudakernelPdS_m)
        /*0014*/ 	.word	0x00000000


	//----- nvinfo : EIATTR_REGCOUNT
	.align		4
.L_3:
        /*0018*/ 	.byte	0x04, 0x2f
        /*001a*/ 	.short	(.L_5 - .L_4)
	.align		4
.L_4:
        /*001c*/ 	.word	index@(_Z16cudakernelwarmupPdS_m)
        /*0020*/ 	.word	0x0000000a


	//----- nvinfo : EIATTR_FRAME_SIZE
	.align		4
.L_5:
        /*0024*/ 	.byte	0x04, 0x11
        /*0026*/ 	.short	(.L_7 - .L_6)
	.align		4
.L_6:
        /*0028*/ 	.word	index@(_Z16cudakernelwarmupPdS_m)
        /*002c*/ 	.word	0x00000000


	//----- nvinfo : EIATTR_MIN_STACK_SIZE
	.align		4
.L_7:
        /*0030*/ 	.byte	0x04, 0x12
        /*0032*/ 	.short	(.L_9 - .L_8)
	.align		4
.L_8:
        /*0034*/ 	.word	index@(_Z16cudakernelwarmupPdS_m)
        /*0038*/ 	.word	0x00000000


	//----- nvinfo : EIATTR_MIN_STACK_SIZE
	.align		4
.L_9:
        /*003c*/ 	.byte	0x04, 0x12
        /*003e*/ 	.short	(.L_11 - .L_10)
	.align		4
.L_10:
        /*0040*/ 	.word	index@(_Z10cudakernelPdS_m)
        /*0044*/ 	.word	0x00000000
.L_11:


//--------------------- .nv.compat                --------------------------
	.section	.nv.compat,"",@"SHT_CUDA_COMPAT_INFO"
	.align	4
        /*0000*/ 	.byte	0x02, 0x09, 0x00, 0x00, 0x02, 0x02, 0x01, 0x00, 0x02, 0x05, 0x05, 0x00, 0x03, 0x07, 0x01, 0x01
        /*0010*/ 	.byte	0x02, 0x03, 0x00, 0x00, 0x02, 0x06, 0x01, 0x00, 0x04, 0x0b, 0x08, 0x00, 0x01, 0x00, 0x00, 0x00
        /*0020*/ 	.byte	0x00, 0x00, 0x00, 0x00


//--------------------- .nv.info._Z16cudakernelwarmupPdS_m --------------------------
	.section	.nv.info._Z16cudakernelwarmupPdS_m,"",@"SHT_CUDA_INFO"
	.sectionflags	@""
	.align	4


	//----- nvinfo : EIATTR_CUDA_API_VERSION
	.align		4
        /*0000*/ 	.byte	0x04, 0x37
        /*0002*/ 	.short	(.L_13 - .L_12)
.L_12:
        /*0004*/ 	.word	0x00000082


	//----- nvinfo : EIATTR_KPARAM_INFO
	.align		4
.L_13:
        /*0008*/ 	.byte	0x04, 0x17
        /*000a*/ 	.short	(.L_15 - .L_14)
.L_14:
        /*000c*/ 	.word	0x00000000
        /*0010*/ 	.short	0x0002
        /*0012*/ 	.short	0x0010
        /*0014*/ 	.byte	0x00, 0xf0, 0x21, 0x00


	//----- nvinfo : EIATTR_KPARAM_INFO
	.align		4
.L_15:
        /*0018*/ 	.byte	0x04, 0x17
        /*001a*/ 	.short	(.L_17 - .L_16)
.L_16:
        /*001c*/ 	.word	0x00000000
        /*0020*/ 	.short	0x0001
        /*0022*/ 	.short	0x0008
        /*0024*/ 	.byte	0x00, 0xf5, 0x21, 0x00


	//----- nvinfo : EIATTR_KPARAM_INFO
	.align		4
.L_17:
        /*0028*/ 	.byte	0x04, 0x17
        /*002a*/ 	.short	(.L_19 - .L_18)
.L_18:
        /*002c*/ 	.word	0x00000000
        /*0030*/ 	.short	0x0000
        /*0032*/ 	.short	0x0000
        /*0034*/ 	.byte	0x00, 0xf5, 0x21, 0x00


	//----- nvinfo : EIATTR_SPARSE_MMA_MASK
	.align		4
.L_19:
        /*0038*/ 	.byte	0x03, 0x50
        /*003a*/ 	.short	0x0000


	//----- nvinfo : EIATTR_MAXREG_COUNT
	.align		4
        /*003c*/ 	.byte	0x03, 0x1b
        /*003e*/ 	.short	0x00ff


	//----- nvinfo : EIATTR_MERCURY_ISA_VERSION
	.align		4
        /*0040*/ 	.byte	0x03, 0x5f
        /*0042*/ 	.short	0x0101


	//----- nvinfo : EIATTR_VRC_CTA_INIT_COUNT
	.align		4
        /*0044*/ 	.byte	0x02, 0x4a
	.zero		1
	.zero		1


	//----- nvinfo : EIATTR_EXIT_INSTR_OFFSETS
	.align		4
        /*0048*/ 	.byte	0x04, 0x1c
        /*004a*/ 	.short	(.L_21 - .L_20)


	//   ....[0]....
.L_20:
        /*004c*/ 	.word	0x000000a0


	//   ....[1]....
        /*0050*/ 	.word	0x00000180


	//----- nvinfo : EIATTR_CRS_STACK_SIZE
	.align		4
.L_21:
        /*0054*/ 	.byte	0x04, 0x1e
        /*0056*/ 	.short	(.L_23 - .L_22)
.L_22:
        /*0058*/ 	.word	0x00000000


	//----- nvinfo : EIATTR_CBANK_PARAM_SIZE
	.align		4
.L_23:
        /*005c*/ 	.byte	0x03, 0x19
        /*005e*/ 	.short	0x0018


	//----- nvinfo : EIATTR_PARAM_CBANK
	.align		4
        /*0060*/ 	.byte	0x04, 0x0a
        /*0062*/ 	.short	(.L_25 - .L_24)
	.align		4
.L_24:
        /*0064*/ 	.word	index@(.nv.constant0._Z16cudakernelwarmupPdS_m)
        /*0068*/ 	.short	0x0380
        /*006a*/ 	.short	0x0018


	//----- nvinfo : EIATTR_SW_WAR
	.align		4
.L_25:
        /*006c*/ 	.byte	0x04, 0x36
        /*006e*/ 	.short	(.L_27 - .L_26)
.L_26:
        /*0070*/ 	.word	0x00000008
.L_27:


//--------------------- .nv.info._Z10cudakernelPdS_m --------------------------
	.section	.nv.info._Z10cudakernelPdS_m,"",@"SHT_CUDA_INFO"
	.sectionflags	@""
	.align	4


	//----- nvinfo : EIATTR_CUDA_API_VERSION
	.align		4
        /*0000*/ 	.byte	0x04, 0x37
        /*0002*/ 	.short	(.L_29 - .L_28)
.L_28:
        /*0004*/ 	.word	0x00000082


	//----- nvinfo : EIATTR_KPARAM_INFO
	.align		4
.L_29:
        /*0008*/ 	.byte	0x04, 0x17
        /*000a*/ 	.short	(.L_31 - .L_30)
.L_30:
        /*000c*/ 	.word	0x00000000
        /*0010*/ 	.short	0x0002
        /*0012*/ 	.short	0x0010
        /*0014*/ 	.byte	0x00, 0xf0, 0x21, 0x00


	//----- nvinfo : EIATTR_KPARAM_INFO
	.align		4
.L_31:
        /*0018*/ 	.byte	0x04, 0x17
        /*001a*/ 	.short	(.L_33 - .L_32)
.L_32:
        /*001c*/ 	.word	0x00000000
        /*0020*/ 	.short	0x0001
        /*0022*/ 	.short	0x0008
        /*0024*/ 	.byte	0x00, 0xf5, 0x21, 0x00


	//----- nvinfo : EIATTR_KPARAM_INFO
	.align		4
.L_33:
        /*0028*/ 	.byte	0x04, 0x17
        /*002a*/ 	.short	(.L_35 - .L_34)
.L_34:
        /*002c*/ 	.word	0x00000000
        /*0030*/ 	.short	0x0000
        /*0032*/ 	.short	0x0000
        /*0034*/ 	.byte	0x00, 0xf5, 0x21, 0x00


	//----- nvinfo : EIATTR_SPARSE_MMA_MASK
	.align		4
.L_35:
        /*0038*/ 	.byte	0x03, 0x50
        /*003a*/ 	.short	0x0000


	//----- nvinfo : EIATTR_MAXREG_COUNT
	.align		4
        /*003c*/ 	.byte	0x03, 0x1b
        /*003e*/ 	.short	0x00ff


	//----- nvinfo : EIATTR_MERCURY_ISA_VERSION
	.align		4
        /*0040*/ 	.byte	0x03, 0x5f
        /*0042*/ 	.short	0x0101


	//----- nvinfo : EIATTR_VRC_CTA_INIT_COUNT
	.align		4
        /*0044*/ 	.byte	0x02, 0x4a
	.zero		1
	.zero		1


	//----- nvinfo : EIATTR_EXIT_INSTR_OFFSETS
	.align		4
        /*0048*/ 	.byte	0x04, 0x1c
        /*004a*/ 	.short	(.L_37 - .L_36)


	//   ....[0]....
.L_36:
        /*004c*/ 	.word	0x000000a0


	//   ....[1]....
        /*0050*/ 	.word	0x000001c0


	//----- nvinfo : EIATTR_CRS_STACK_SIZE
	.align		4
.L_37:
        /*0054*/ 	.byte	0x04, 0x1e
        /*0056*/ 	.short	(.L_39 - .L_38)
.L_38:
        /*0058*/ 	.word	0x00000000


	//----- nvinfo : EIATTR_CBANK_PARAM_SIZE
	.align		4
.L_39:
        /*005c*/ 	.byte	0x03, 0x19
        /*005e*/ 	.short	0x0018


	//----- nvinfo : EIATTR_PARAM_CBANK
	.align		4
        /*0060*/ 	.byte	0x04, 0x0a
        /*0062*/ 	.short	(.L_41 - .L_40)
	.align		4
.L_40:
        /*0064*/ 	.word	index@(.nv.constant0._Z10cudakernelPdS_m)
        /*0068*/ 	.short	0x0380
        /*006a*/ 	.short	0x0018


	//----- nvinfo : EIATTR_SW_WAR
	.align		4
.L_41:
        /*006c*/ 	.byte	0x04, 0x36
        /*006e*/ 	.short	(.L_43 - .L_42)
.L_42:
        /*0070*/ 	.word	0x00000008
.L_43:


//--------------------- .nv.callgraph             --------------------------
	.section	.nv.callgraph,"",@"SHT_CUDA_CALLGRAPH"
	.align	4
	.sectionentsize	8
	.align		4
        /*0000*/ 	.word	0x00000000
	.align		4
        /*0004*/ 	.word	0xffffffff
	.align		4
        /*0008*/ 	.word	0x00000000
	.align		4
        /*000c*/ 	.word	0xfffffffe
	.align		4
        /*0010*/ 	.word	0x00000000
	.align		4
        /*0014*/ 	.word	0xfffffffd
	.align		4
        /*0018*/ 	.word	0x00000000
	.align		4
        /*001c*/ 	.word	0xfffffffc


//--------------------- .text._Z16cudakernelwarmupPdS_m --------------------------
	.section	.text._Z16cudakernelwarmupPdS_m,"ax",@progbits
	.align	128
        .global         _Z16cudakernelwarmupPdS_m
        .type           _Z16cudakernelwarmupPdS_m,@function
        .size           _Z16cudakernelwarmupPdS_m,(.L_x_4 - _Z16cudakernelwarmupPdS_m)
        .other          _Z16cudakernelwarmupPdS_m,@"STO_CUDA_ENTRY STV_DEFAULT"
_Z16cudakernelwarmupPdS_m:
.text._Z16cudakernelwarmupPdS_m:
[----:B------:R-:W-:Y:S01]  /*0000*/  LDC R1, c[0x0][0x37c] ;  /* 0x0000df00ff017b82 */ /* 0x000fe20000000800 */
[----:B------:R-:W0:Y:S07]  /*0010*/  S2R R3, SR_TID.X ;  /* 0x0000000000037919 */ /* 0x000e2e0000002100 */
[----:B------:R-:W0:Y:S01]  /*0020*/  S2UR UR4, SR_CTAID.X ;  /* 0x00000000000479c3 */ /* 0x000e220000002500 */
[----:B------:R-:W1:Y:S07]  /*0030*/  LDCU.64 UR6, c[0x0][0x390] ;  /* 0x00007200ff0677ac */ /* 0x000e6e0008000a00 */
[----:B------:R-:W0:Y:S01]  /*0040*/  LDC R6, c[0x0][0x360] ;  /* 0x0000d800ff067b82 */ /* 0x000e220000000800 */
[----:B------:R-:W2:Y:S01]  /*0050*/  LDCU UR5, c[0x0][0x370] ;  /* 0x00006e00ff0577ac */ /* 0x000ea20008000800 */
[----:B0-----:R-:W-:-:S02]  /*0060*/  IMAD R0, R6, UR4, R3 ;  /* 0x0000000406007c24 */ /* 0x001fc4000f8e0203 */
[----:B--2---:R-:W-:-:S03]  /*0070*/  IMAD R6, R6, UR5, RZ ;  /* 0x0000000506067c24 */ /* 0x004fc6000f8e02ff */
[----:B-1----:R-:W-:-:S04]  /*0080*/  ISETP.GE.U32.AND P0, PT, R0, UR6, PT ;  /* 0x0000000600007c0c */ /* 0x002fc8000bf06070 */
[----:B------:R-:W-:-:S13]  /*0090*/  ISETP.GE.U32.AND.EX P0, PT, RZ, UR7, PT, P0 ;  /* 0x00000007ff007c0c */ /* 0x000fda000bf06100 */
[----:B------:R-:W-:Y:S05]  /*00a0*/  @P0 EXIT ;  /* 0x000000000000094d */ /* 0x000fea0003800000 */
[----:B------:R-:W-:Y:S01]  /*00b0*/  IMAD.MOV.U32 R7, RZ, RZ, RZ ;  /* 0x000000ffff077224 */ /* 0x000fe200078e00ff */
[----:B------:R-:W0:Y:S01]  /*00c0*/  LDCU.64 UR4, c[0x0][0x358] ;  /* 0x00006b00ff0477ac */ /* 0x000e220008000a00 */
[----:B------:R-:W-:Y:S02]  /*00d0*/  IMAD.MOV.U32 R4, RZ, RZ, 0x0 ;  /* 0x00000000ff047424 */ /* 0x000fe400078e00ff */
[----:B------:R-:W-:Y:S01]  /*00e0*/  IMAD.MOV.U32 R5, RZ, RZ, 0x3ff00000 ;  /* 0x3ff00000ff057424 */ /* 0x000fe200078e00ff */
[----:B------:R-:W1:Y:S06]  /*00f0*/  LDCU.64 UR8, c[0x0][0x388] ;  /* 0x00007100ff0877ac */ /* 0x000e6c0008000a00 */
.L_x_0:
[----:B-1----:R-:W-:-:S04]  /*0100*/  LEA R2, P0, R0, UR8, 0x3 ;  /* 0x0000000800027c11 */ /* 0x002fc8000f8018ff */
[----:B------:R-:W-:Y:S02]  /*0110*/  LEA.HI.X R3, R0, UR9, R7, 0x3, P0 ;  /* 0x0000000900037c11 */ /* 0x000fe400080f1c07 */
[----:B------:R-:W-:-:S03]  /*0120*/  IADD3 R0, P0, PT, R6, R0, RZ ;  /* 0x0000000006007210 */ /* 0x000fc60007f1e0ff */
[----:B0-----:R2:W-:Y:S02]  /*0130*/  STG.E.64 desc[UR4][R2.64], R4 ;  /* 0x0000000402007986 */ /* 0x0015e4000c101b04 */
[----:B------:R-:W-:Y:S01]  /*0140*/  IMAD.X R7, RZ, RZ, R7, P0 ;  /* 0x000000ffff077224 */ /* 0x000fe200000e0607 */
[----:B------:R-:W-:-:S04]  /*0150*/  ISETP.GE.U32.AND P0, PT, R0, UR6, PT ;  /* 0x0000000600007c0c */ /* 0x000fc8000bf06070 */
[----:B------:R-:W-:-:S13]  /*0160*/  ISETP.GE.U32.AND.EX P0, PT, R7, UR7, PT, P0 ;  /* 0x0000000707007c0c */ /* 0x000fda000bf06100 */
[----:B--2---:R-:W-:Y:S05]  /*0170*/  @!P0 BRA `(.L_x_0) ;  /* 0xfffffffc00e08947 */ /* 0x004fea000383ffff */
[----:B------:R-:W-:Y:S05]  /*0180*/  EXIT ;  /* 0x000000000000794d */ /* 0x000fea0003800000 */
.L_x_1:
[----:B------:R-:W-:-:S00]  /*0190*/  BRA `(.L_x_1) ;  /* 0xfffffffc00fc7947 */ /* 0x000fc0000383ffff */
[----:B------:R-:W-:-:S00]  /*01a0*/  NOP ;  /* 0x0000000000007918 */ /* 0x000fc00000000000 */
        /* <DEDUP_REMOVED lines=13> */
.L_x_4:


//--------------------- .text._Z10cudakernelPdS_m --------------------------
	.section	.text._Z10cudakernelPdS_m,"ax",@progbits
	.align	128
        .global         _Z10cudakernelPdS_m
        .type           _Z10cudakernelPdS_m,@function
        .size           _Z10cudakernelPdS_m,(.L_x_5 - _Z10cudakernelPdS_m)
        .other          _Z10cudakernelPdS_m,@"STO_CUDA_ENTRY STV_DEFAULT"
_Z10cudakernelPdS_m:
.text._Z10cudakernelPdS_m:
        /* <DEDUP_REMOVED lines=13> */
[----:B------:R-:W1:Y:S05]  /*00d0*/  LDCU.128 UR8, c[0x0][0x380] ;  /* 0x00007000ff0877ac */ /* 0x000e6a0008000c00 */
.L_x_2:
[C---:B--2---:R-:W-:Y:S01]  /*00e0*/  IMAD.SHL.U32 R6, R0.reuse, 0x8, RZ ;  /* 0x0000000800067824 */ /* 0x044fe200078e00ff */
[----:B------:R-:W-:-:S04]  /*00f0*/  SHF.L.U64.HI R7, R0, 0x3, R9 ;  /* 0x0000000300077819 */ /* 0x000fc80000010209 */
[----:B-1----:R-:W-:-:S04]  /*0100*/  IADD3 R4, P0, PT, R6, UR8, RZ ;  /* 0x0000000806047c10 */ /* 0x002fc8000ff1e0ff */
[----:B------:R-:W-:-:S05]  /*0110*/  IADD3.X R5, PT, PT, R7, UR9, RZ, P0, !PT ;  /* 0x0000000907057c10 */ /* 0x000fca00087fe4ff */
[----:B0-----:R-:W2:Y:S01]  /*0120*/  LDG.E.64 R2, desc[UR4][R4.64] ;  /* 0x0000000404027981 */ /* 0x001ea2000c1e1b00 */
[----:B------:R-:W-:-:S04]  /*0130*/  IADD3 R6, P0, PT, R6, UR10, RZ ;  /* 0x0000000a06067c10 */ /* 0x000fc8000ff1e0ff */
[----:B------:R-:W-:Y:S02]  /*0140*/  IADD3.X R7, PT, PT, R7, UR11, RZ, P0, !PT ;  /* 0x0000000b07077c10 */ /* 0x000fe400087fe4ff */
[----:B------:R-:W-:-:S05]  /*0150*/  IADD3 R0, P0, PT, R8, R0, RZ ;  /* 0x0000000008007210 */ /* 0x000fca0007f1e0ff */
[----:B------:R-:W-:Y:S01]  /*0160*/  IMAD.X R9, RZ, RZ, R9, P0 ;  /* 0x000000ffff097224 */ /* 0x000fe200000e0609 */
[----:B------:R-:W-:-:S04]  /*0170*/  ISETP.GE.U32.AND P0, PT, R0, UR6, PT ;  /* 0x0000000600007c0c */ /* 0x000fc8000bf06070 */
[----:B------:R-:W-:Y:S01]  /*0180*/  ISETP.GE.U32.AND.EX P0, PT, R9, UR7, PT, P0 ;  /* 0x0000000709007c0c */ /* 0x000fe2000bf06100 */
[----:B--2---:R-:W-:-:S07]  /*0190*/  DADD R2, R2, 1 ;  /* 0x3ff0000002027429 */ /* 0x004fce0000000000 */
[----:B------:R2:W-:Y:S05]  /*01a0*/  STG.E.64 desc[UR4][R6.64], R2 ;  /* 0x0000000206007986 */ /* 0x0005ea000c101b04 */
[----:B------:R-:W-:Y:S05]  /*01b0*/  @!P0 BRA `(.L_x_2) ;  /* 0xfffffffc00c88947 */ /* 0x000fea000383ffff */
[----:B------:R-:W-:Y:S05]  /*01c0*/  EXIT ;  /* 0x000000000000794d */ /* 0x000fea0003800000 */
.L_x_3:
        /* <DEDUP_REMOVED lines=11> */
.L_x_5:


//--------------------- .nv.shared.reserved.0     --------------------------
	.section	.nv.shared.reserved.0,"aw",@nobits
	.weak		__nv_reservedSMEM_offset_0_alias
	.size		__nv_reservedSMEM_offset_0_alias, 0, 64
	.other		__nv_reservedSMEM_offset_0_alias,@"STO_CUDA_RESERVED_SHARED STV_DEFAULT"
__nv_reservedSMEM_offset_0_alias:
	.zero		0
	.zero		64


//--------------------- .nv.constant0._Z16cudakernelwarmupPdS_m --------------------------
	.section	.nv.constant0._Z16cudakernelwarmupPdS_m,"a",@progbits
	.sectionflags	@""
	.align	4
.nv.constant0._Z16cudakernelwarmupPdS_m:
	.zero		920


//--------------------- .nv.constant0._Z10cudakernelPdS_m --------------------------
	.section	.nv.constant0._Z10cudakernelPdS_m,"a",@progbits
	.sectionflags	@""
	.align	4
.nv.constant0._Z10cudakernelPdS_m:
	.zero		920


//--------------------- SYMBOLS --------------------------

	.type		.nv.reservedSmem.offset0,@object
	.size		.nv.reservedSmem.offset0,0x4
